	.headerflags	@"EF_CUDA_TEXMODE_UNIFIED EF_CUDA_64BIT_ADDRESS EF_CUDA_ACCELERATORS EF_CUDA_SM90 EF_CUDA_VIRTUAL_SM(EF_CUDA_SM90)"
	.elftype	@"ET_EXEC"


//--------------------- .nv.info                  --------------------------
	.section	.nv.info,"",@"SHT_CUDA_INFO"
	.align	4


	//----- nvinfo : EIATTR_REGCOUNT
	.align		4
        /*0000*/ 	.byte	0x04, 0x2f
        /*0002*/ 	.short	(.L_1 - .L_0)
	.align		4
.L_0:
        /*0004*/ 	.word	index@(triton_poi_fused_stack_50)
        /*0008*/ 	.word	0x0000000e


	//----- nvinfo : EIATTR_MIN_STACK_SIZE
	.align		4
.L_1:
        /*000c*/ 	.byte	0x04, 0x12
        /*000e*/ 	.short	(.L_3 - .L_2)
	.align		4
.L_2:
        /*0010*/ 	.word	index@(triton_poi_fused_stack_50)
        /*0014*/ 	.word	0x00000000


	//----- nvinfo : EIATTR_FRAME_SIZE
	.align		4
.L_3:
        /*0018*/ 	.byte	0x04, 0x11
        /*001a*/ 	.short	(.L_5 - .L_4)
	.align		4
.L_4:
        /*001c*/ 	.word	index@(triton_poi_fused_stack_50)
        /*0020*/ 	.word	0x00000000


	//----- nvinfo : EIATTR_MIN_STACK_SIZE
	.align		4
.L_5:
        /*0024*/ 	.byte	0x04, 0x12
        /*0026*/ 	.short	(.L_7 - .L_6)
	.align		4
.L_6:
        /*0028*/ 	.word	index@(triton_poi_fused_stack_50)
        /*002c*/ 	.word	0x00000000
.L_7:


//--------------------- .nv.info.triton_poi_fused_stack_50 --------------------------
	.section	.nv.info.triton_poi_fused_stack_50,"",@"SHT_CUDA_INFO"
	.sectionflags	@""
	.align	4


	//----- nvinfo : EIATTR_CUDA_API_VERSION
	.align		4
        /*0000*/ 	.byte	0x04, 0x37
        /*0002*/ 	.short	(.L_9 - .L_8)
.L_8:
        /*0004*/ 	.word	0x0000007c


	//----- nvinfo : EIATTR_KPARAM_INFO
	.align		4
.L_9:
        /*0008*/ 	.byte	0x04, 0x17
        /*000a*/ 	.short	(.L_11 - .L_10)
.L_10:
        /*000c*/ 	.word	0x00000000
        /*0010*/ 	.short	0x0002
        /*0012*/ 	.short	0x0010
        /*0014*/ 	.byte	0x00, 0xf0, 0x11, 0x00


	//----- nvinfo : EIATTR_KPARAM_INFO
	.align		4
.L_11:
        /*0018*/ 	.byte	0x04, 0x17
        /*001a*/ 	.short	(.L_13 - .L_12)
.L_12:
        /*001c*/ 	.word	0x00000000
        /*0020*/ 	.short	0x0001
        /*0022*/ 	.short	0x0008
        /*0024*/ 	.byte	0x00, 0xf4, 0x21, 0x00


	//----- nvinfo : EIATTR_KPARAM_INFO
	.align		4
.L_13:
        /*0028*/ 	.byte	0x04, 0x17
        /*002a*/ 	.short	(.L_15 - .L_14)
.L_14:
        /*002c*/ 	.word	0x00000000
        /*0030*/ 	.short	0x0000
        /*0032*/ 	.short	0x0000
        /*0034*/ 	.byte	0x00, 0xf4, 0x21, 0x00


	//----- nvinfo : EIATTR_SPARSE_MMA_MASK
	.align		4
.L_15:
        /*0038*/ 	.byte	0x03, 0x50
        /*003a*/ 	.short	0x0000


	//----- nvinfo : EIATTR_MAXREG_COUNT
	.align		4
        /*003c*/ 	.byte	0x03, 0x1b
        /*003e*/ 	.short	0x00ff


	//----- nvinfo : EIATTR_EXIT_INSTR_OFFSETS
	.align		4
        /*0040*/ 	.byte	0x04, 0x1c
        /*0042*/ 	.short	(.L_17 - .L_16)


	//   ....[0]....
.L_16:
        /*0044*/ 	.word	0x000001b0


	//----- nvinfo : EIATTR_REQNTID
	.align		4
.L_17:
        /*0048*/ 	.byte	0x04, 0x10
        /*004a*/ 	.short	(.L_19 - .L_18)
.L_18:
        /*004c*/ 	.word	0x00000080
        /*0050*/ 	.word	0x00000001
        /*0054*/ 	.word	0x00000001


	//----- nvinfo : EIATTR_CBANK_PARAM_SIZE
	.align		4
.L_19:
        /*0058*/ 	.byte	0x03, 0x19
        /*005a*/ 	.short	0x0014


	//----- nvinfo : EIATTR_PARAM_CBANK
	.align		4
        /*005c*/ 	.byte	0x04, 0x0a
        /*005e*/ 	.short	(.L_21 - .L_20)
	.align		4
.L_20:
        /*0060*/ 	.word	index@(.nv.constant0.triton_poi_fused_stack_50)
        /*0064*/ 	.short	0x0210
        /*0066*/ 	.short	0x0014


	//----- nvinfo : EIATTR_SW_WAR
	.align		4
.L_21:
        /*0068*/ 	.byte	0x04, 0x36
        /*006a*/ 	.short	(.L_23 - .L_22)
.L_22:
        /*006c*/ 	.word	0x00000008
.L_23:


//--------------------- .nv.callgraph             --------------------------
	.section	.nv.callgraph,"",@"SHT_CUDA_CALLGRAPH"
	.align	4
	.sectionentsize	8
	.align		4
        /*0000*/ 	.word	0x00000000
	.align		4
        /*0004*/ 	.word	0xffffffff
	.align		4
        /*0008*/ 	.word	0x00000000
	.align		4
        /*000c*/ 	.word	0xfffffffe
	.align		4
        /*0010*/ 	.word	0x00000000
	.align		4
        /*0014*/ 	.word	0xfffffffd
	.align		4
        /*0018*/ 	.word	0x00000000
	.align		4
        /*001c*/ 	.word	0xfffffffc


//--------------------- .text.triton_poi_fused_stack_50 --------------------------
	.section	.text.triton_poi_fused_stack_50,"ax",@progbits
	.align	128
        .global         triton_poi_fused_stack_50
        .type           triton_poi_fused_stack_50,@function
        .size           triton_poi_fused_stack_50,(.L_x_1 - triton_poi_fused_stack_50)
        .other          triton_poi_fused_stack_50,@"STO_CUDA_ENTRY STV_DEFAULT"
triton_poi_fused_stack_50:
.text.triton_poi_fused_stack_50:
[----:B------:R-:W-:Y:S01]  /*0000*/  LDC R1, c[0x0][0x28] ;  /* 0x00000a00ff017b82 */ /* 0x000fe20000000800 */
[----:B------:R-:W1:Y:S07]  /*0010*/  S2R R0, SR_TID.X ;  /* 0x0000000000007919 */ /* 0x000e6e0000002100 */
[----:B------:R-:W2:Y:S01]  /*0020*/  LDC.64 R4, c[0x0][0x210] ;  /* 0x00008400ff047b82 */ /* 0x000ea20000000a00 */
[----:B------:R-:W-:Y:S01]  /*0030*/  IMAD.MOV.U32 R8, RZ, RZ, RZ ;  /* 0x000000ffff087224 */ /* 0x000fe200078e00ff */
[----:B------:R-:W-:Y:S01]  /*0040*/  ULDC.64 UR4, c[0x0][0x208] ;  /* 0x0000820000047ab9 */ /* 0x000fe20000000a00 */
[----:B------:R-:W3:Y:S01]  /*0050*/  S2R R9, SR_CTAID.X ;  /* 0x0000000000097919 */ /* 0x000ee20000002500 */
[----:B-1----:R-:W-:-:S05]  /*0060*/  LOP3.LUT R0, R0, 0x7f, RZ, 0xc0, !PT ;  /* 0x0000007f00007812 */ /* 0x002fca00078ec0ff */
[----:B---3--:R-:W-:-:S05]  /*0070*/  IMAD R9, R9, 0x80, R0 ;  /* 0x0000008009097824 */ /* 0x008fca00078e0200 */
[----:B------:R-:W-:Y:S02]  /*0080*/  SHF.R.S32.HI R0, RZ, 0x1f, R9 ;  /* 0x0000001fff007819 */ /* 0x000fe40000011409 */
[C---:B------:R-:W-:Y:S02]  /*0090*/  ISETP.GE.AND P1, PT, R9.reuse, 0x2000, PT ;  /* 0x000020000900780c */ /* 0x040fe40003f26270 */
[----:B------:R-:W-:Y:S02]  /*00a0*/  LEA.HI R0, R0, R9, RZ, 0xb ;  /* 0x0000000900007211 */ /* 0x000fe400078f58ff */
[----:B------:R-:W-:-:S03]  /*00b0*/  ISETP.GT.AND P0, PT, R9, 0x1fff, PT ;  /* 0x00001fff0900780c */ /* 0x000fc60003f04270 */
[C---:B------:R-:W-:Y:S01]  /*00c0*/  IMAD.SHL.U32 R2, R0.reuse, 0x2, RZ ;  /* 0x0000000200027824 */ /* 0x040fe200078e00ff */
[----:B------:R-:W-:-:S04]  /*00d0*/  LOP3.LUT R0, R0, 0xfffff800, RZ, 0xc0, !PT ;  /* 0xfffff80000007812 */ /* 0x000fc800078ec0ff */
[----:B------:R-:W-:-:S04]  /*00e0*/  LOP3.LUT R2, R2, 0xfffff000, RZ, 0xc0, !PT ;  /* 0xfffff00002027812 */ /* 0x000fc800078ec0ff */
[----:B------:R-:W-:Y:S01]  /*00f0*/  IADD3 R3, R2, R9, -R0 ;  /* 0x0000000902037210 */ /* 0x000fe20007ffe800 */
[----:B------:R-:W-:-:S04]  /*0100*/  IMAD.MOV.U32 R0, RZ, RZ, RZ ;  /* 0x000000ffff007224 */ /* 0x000fc800078e00ff */
[C---:B------:R-:W-:Y:S02]  /*0110*/  VIADD R7, R3.reuse, 0xffffc800 ;  /* 0xffffc80003077836 */ /* 0x040fe40000000000 */
[----:B--2---:R-:W-:-:S04]  /*0120*/  IMAD.WIDE R2, R3, 0x4, R4 ;  /* 0x0000000403027825 */ /* 0x004fc800078e0204 */
[----:B------:R-:W-:Y:S01]  /*0130*/  IMAD.WIDE R4, R7, 0x4, R4 ;  /* 0x0000000407047825 */ /* 0x000fe200078e0204 */
[----:B------:R-:W2:Y:S01]  /*0140*/  @!P1 LDG.E R0, desc[UR4][R2.64] ;  /* 0x0000000402009981 */ /* 0x000ea2000c1e1900 */
[----:B------:R-:W1:Y:S03]  /*0150*/  LDC.64 R6, c[0x0][0x218] ;  /* 0x00008600ff067b82 */ /* 0x000e660000000a00 */
[----:B------:R-:W3:Y:S01]  /*0160*/  @P0 LDG.E R8, desc[UR4][R4.64] ;  /* 0x0000000404080981 */ /* 0x000ee2000c1e1900 */
[----:B-1----:R-:W-:Y:S01]  /*0170*/  IMAD.WIDE R6, R9, 0x4, R6 ;  /* 0x0000000409067825 */ /* 0x002fe200078e0206 */
[----:B--2---:R-:W-:Y:S02]  /*0180*/  SEL R11, R0, RZ, !P1 ;  /* 0x000000ff000b7207 */ /* 0x004fe40004800000 */
[----:B---3--:R-:W-:-:S05]  /*0190*/  @P1 SEL R11, R8, RZ, P0 ;  /* 0x000000ff080b1207 */ /* 0x008fca0000000000 */
[----:B------:R-:W-:Y:S01]  /*01a0*/  STG.E desc[UR4][R6.64], R11 ;  /* 0x0000000b06007986 */ /* 0x000fe2000c101904 */
[----:B------:R-:W-:Y:S05]  /*01b0*/  EXIT ;  /* 0x000000000000794d */ /* 0x000fea0003800000 */
.L_x_0:
[----:B------:R-:W-:-:S00]  /*01c0*/  BRA `(.L_x_0) ;  /* 0xfffffffc00fc7947 */ /* 0x000fc0000383ffff */
[----:B------:R-:W-:-:S00]  /*01d0*/  NOP ;  /* 0x0000000000007918 */ /* 0x000fc00000000000 */
        /* <DEDUP_REMOVED lines=10> */
.L_x_1:


//--------------------- .nv.constant0.triton_poi_fused_stack_50 --------------------------
	.section	.nv.constant0.triton_poi_fused_stack_50,"a",@progbits
	.sectionflags	@""
	.align	4
.nv.constant0.triton_poi_fused_stack_50:
	.zero		548
